//
// Generated by NVIDIA NVVM Compiler
//
// Compiler Build ID: CL-36424714
// Cuda compilation tools, release 13.0, V13.0.88
// Based on NVVM 20.0.0
//

.version 9.0
.target sm_100
.address_size 64

	// .globl	_Z6kernelPhS_jj

.visible .entry _Z6kernelPhS_jj(
	.param .u64 .ptr .align 1 _Z6kernelPhS_jj_param_0,
	.param .u64 .ptr .align 1 _Z6kernelPhS_jj_param_1,
	.param .u32 _Z6kernelPhS_jj_param_2,
	.param .u32 _Z6kernelPhS_jj_param_3
)
{
	.reg .pred 	%p<8>;
	.reg .b16 	%rs<6>;
	.reg .b32 	%r<41>;
	.reg .b32 	%f<15>;
	.reg .b64 	%rd<23>;

	ld.param.u64 	%rd1, [_Z6kernelPhS_jj_param_0];
	ld.param.u64 	%rd2, [_Z6kernelPhS_jj_param_1];
	ld.param.u32 	%r4, [_Z6kernelPhS_jj_param_2];
	ld.param.u32 	%r3, [_Z6kernelPhS_jj_param_3];
	mov.u32 	%r5, %ctaid.y;
	shl.b32 	%r6, %r5, 4;
	mov.u32 	%r7, %tid.y;
	add.s32 	%r1, %r6, %r7;
	mov.u32 	%r8, %ctaid.x;
	shl.b32 	%r9, %r8, 4;
	mov.u32 	%r10, %tid.x;
	add.s32 	%r2, %r9, %r10;
	setp.eq.s32 	%p1, %r1, 0;
	add.s32 	%r11, %r4, -1;
	setp.ge.u32 	%p2, %r1, %r11;
	or.pred  	%p3, %p1, %p2;
	setp.lt.s32 	%p4, %r2, 1;
	or.pred  	%p5, %p4, %p3;
	add.s32 	%r12, %r3, -1;
	setp.ge.u32 	%p6, %r2, %r12;
	mov.f32 	%f13, 0f00000000;
	or.pred  	%p7, %p6, %p5;
	mov.f32 	%f14, %f13;
	@%p7 bra 	$L__BB0_2;
	cvta.to.global.u64 	%rd3, %rd1;
	add.s32 	%r13, %r1, -1;
	mad.lo.s32 	%r14, %r13, %r3, %r2;
	add.s32 	%r15, %r14, -1;
	cvt.u64.u32 	%rd4, %r15;
	add.s64 	%rd5, %rd3, %rd4;
	ld.global.u8 	%r16, [%rd5];
	add.s32 	%r17, %r15, %r3;
	cvt.u64.u32 	%rd6, %r17;
	add.s64 	%rd7, %rd3, %rd6;
	ld.global.u8 	%rs1, [%rd7];
	mul.wide.u16 	%r18, %rs1, 2;
	add.s32 	%r19, %r18, %r16;
	add.s32 	%r20, %r17, %r3;
	cvt.u64.u32 	%rd8, %r20;
	add.s64 	%rd9, %rd3, %rd8;
	ld.global.u8 	%r21, [%rd9];
	add.s32 	%r22, %r19, %r21;
	cvt.u64.u32 	%rd10, %r14;
	add.s64 	%rd11, %rd3, %rd10;
	ld.global.u8 	%rs2, [%rd11];
	mul.wide.u16 	%r23, %rs2, 2;
	add.s32 	%r24, %r20, 1;
	cvt.u64.u32 	%rd12, %r24;
	add.s64 	%rd13, %rd3, %rd12;
	ld.global.u8 	%rs3, [%rd13];
	mul.wide.u16 	%r25, %rs3, 2;
	add.s32 	%r26, %r23, %r16;
	add.s32 	%r27, %r25, %r21;
	sub.s32 	%r28, %r26, %r27;
	cvt.rn.f32.s32 	%f6, %r28;
	add.s32 	%r29, %r14, 1;
	cvt.u64.u32 	%rd14, %r29;
	add.s64 	%rd15, %rd3, %rd14;
	ld.global.u8 	%rs4, [%rd15];
	cvt.u32.u16 	%r30, %rs4;
	cvt.rn.f32.u16 	%f7, %rs4;
	add.f32 	%f8, %f6, %f7;
	add.s32 	%r31, %r17, 2;
	cvt.u64.u32 	%rd16, %r31;
	add.s64 	%rd17, %rd3, %rd16;
	ld.global.u8 	%rs5, [%rd17];
	mul.wide.u16 	%r32, %rs5, 2;
	add.s32 	%r33, %r32, %r30;
	add.s32 	%r34, %r20, 2;
	cvt.u64.u32 	%rd18, %r34;
	add.s64 	%rd19, %rd3, %rd18;
	ld.global.u8 	%r35, [%rd19];
	add.s32 	%r36, %r33, %r35;
	sub.s32 	%r37, %r22, %r36;
	cvt.rn.f32.s32 	%f13, %r37;
	neg.s32 	%r38, %r35;
	cvt.rn.f32.s32 	%f9, %r38;
	add.f32 	%f14, %f8, %f9;
$L__BB0_2:
	cvta.to.global.u64 	%rd20, %rd2;
	mul.f32 	%f10, %f14, %f14;
	fma.rn.f32 	%f11, %f13, %f13, %f10;
	sqrt.rn.f32 	%f12, %f11;
	cvt.rzi.u32.f32 	%r39, %f12;
	mad.lo.s32 	%r40, %r3, %r1, %r2;
	cvt.u64.u32 	%rd21, %r40;
	add.s64 	%rd22, %rd20, %rd21;
	st.global.u8 	[%rd22], %r39;
	ret;

}


// ===== COMPILED SASS (sm_100) =====

	.target	sm_100

	.elftype	@"ET_EXEC"


//--------------------- .note.nv.tkinfo           --------------------------
	.section	.note.nv.tkinfo,"",@"SHT_NOTE"
	.sectionflags	@"SHF_NOTE_NV_TKINFO"
	.tkinfo
        /*0018*/ 	.word	0x00000002
        /*0030*/ 	.string	""
        /*0030*/ 	.string	"ptxas"
        /*0030*/ 	.string	"Cuda compilation tools, release 13.0, V13.0.88"
        /*0030*/ 	.string	"Build cuda_13.0.r13.0/compiler.36424714_0"
        /*0030*/ 	.string	"-arch sm_100 -m 64 "



//--------------------- .note.nv.cuinfo           --------------------------
	.section	.note.nv.cuinfo,"",@"SHT_NOTE"
	.sectionflags	@"SHF_NOTE_NV_CUINFO"
        /*0018*/ 	.short	0x0002
        /*001a*/ 	.short	0x0064
        /*001c*/ 	.short	0x0082
	.zero		2


//--------------------- .nv.info                  --------------------------
	.section	.nv.info,"",@"SHT_CUDA_INFO"
	.align	4


	//----- nvinfo : EIATTR_REGCOUNT
	.align		4
        /*0000*/ 	.byte	0x04, 0x2f
        /*0002*/ 	.short	(.L_1 - .L_0)
	.align		4
.L_0:
        /*0004*/ 	.word	index@(_Z6kernelPhS_jj)
        /*0008*/ 	.word	0x00000014


	//----- nvinfo : EIATTR_FRAME_SIZE
	.align		4
.L_1:
        /*000c*/ 	.byte	0x04, 0x11
        /*000e*/ 	.short	(.L_3 - .L_2)
	.align		4
.L_2:
        /*0010*/ 	.word	index@($__internal_0_$__cuda_sm20_sqrt_rn_f32_slowpath)
        /*0014*/ 	.word	0x00000000


	//----- nvinfo : EIATTR_FRAME_SIZE
	.align		4
.L_3:
        /*0018*/ 	.byte	0x04, 0x11
        /*001a*/ 	.short	(.L_5 - .L_4)
	.align		4
.L_4:
        /*001c*/ 	.word	index@(_Z6kernelPhS_jj)
        /*0020*/ 	.word	0x00000000


	//----- nvinfo : EIATTR_MIN_STACK_SIZE
	.align		4
.L_5:
        /*0024*/ 	.byte	0x04, 0x12
        /*0026*/ 	.short	(.L_7 - .L_6)
	.align		4
.L_6:
        /*0028*/ 	.word	index@(_Z6kernelPhS_jj)
        /*002c*/ 	.word	0x00000000
.L_7:


//--------------------- .nv.compat                --------------------------
	.section	.nv.compat,"",@"SHT_CUDA_COMPAT_INFO"
	.align	4
        /*0000*/ 	.byte	0x02, 0x09, 0x00, 0x00, 0x02, 0x02, 0x01, 0x00, 0x02, 0x05, 0x05, 0x00, 0x03, 0x07, 0x01, 0x01
        /*0010*/ 	.byte	0x02, 0x03, 0x00, 0x00, 0x02, 0x06, 0x01, 0x00, 0x04, 0x0b, 0x08, 0x00, 0x01, 0x00, 0x00, 0x00
        /*0020*/ 	.byte	0x00, 0x00, 0x00, 0x00


//--------------------- .nv.info._Z6kernelPhS_jj  --------------------------
	.section	.nv.info._Z6kernelPhS_jj,"",@"SHT_CUDA_INFO"
	.sectionflags	@""
	.align	4


	//----- nvinfo : EIATTR_CUDA_API_VERSION
	.align		4
        /*0000*/ 	.byte	0x04, 0x37
        /*0002*/ 	.short	(.L_9 - .L_8)
.L_8:
        /*0004*/ 	.word	0x00000082


	//----- nvinfo : EIATTR_KPARAM_INFO
	.align		4
.L_9:
        /*0008*/ 	.byte	0x04, 0x17
        /*000a*/ 	.short	(.L_11 - .L_10)
.L_10:
        /*000c*/ 	.word	0x00000000
        /*0010*/ 	.short	0x0003
        /*0012*/ 	.short	0x0014
        /*0014*/ 	.byte	0x00, 0xf0, 0x11, 0x00


	//----- nvinfo : EIATTR_KPARAM_INFO
	.align		4
.L_11:
        /*0018*/ 	.byte	0x04, 0x17
        /*001a*/ 	.short	(.L_13 - .L_12)
.L_12:
        /*001c*/ 	.word	0x00000000
        /*0020*/ 	.short	0x0002
        /*0022*/ 	.short	0x0010
        /*0024*/ 	.byte	0x00, 0xf0, 0x11, 0x00


	//----- nvinfo : EIATTR_KPARAM_INFO
	.align		4
.L_13:
        /*0028*/ 	.byte	0x04, 0x17
        /*002a*/ 	.short	(.L_15 - .L_14)
.L_14:
        /*002c*/ 	.word	0x00000000
        /*0030*/ 	.short	0x0001
        /*0032*/ 	.short	0x0008
        /*0034*/ 	.byte	0x00, 0xf5, 0x21, 0x00


	//----- nvinfo : EIATTR_KPARAM_INFO
	.align		4
.L_15:
        /*0038*/ 	.byte	0x04, 0x17
        /*003a*/ 	.short	(.L_17 - .L_16)
.L_16:
        /*003c*/ 	.word	0x00000000
        /*0040*/ 	.short	0x0000
        /*0042*/ 	.short	0x0000
        /*0044*/ 	.byte	0x00, 0xf5, 0x21, 0x00


	//----- nvinfo : EIATTR_SPARSE_MMA_MASK
	.align		4
.L_17:
        /*0048*/ 	.byte	0x03, 0x50
        /*004a*/ 	.short	0x0000


	//----- nvinfo : EIATTR_MAXREG_COUNT
	.align		4
        /*004c*/ 	.byte	0x03, 0x1b
        /*004e*/ 	.short	0x00ff


	//----- nvinfo : EIATTR_MERCURY_ISA_VERSION
	.align		4
        /*0050*/ 	.byte	0x03, 0x5f
        /*0052*/ 	.short	0x0101


	//----- nvinfo : EIATTR_VRC_CTA_INIT_COUNT
	.align		4
        /*0054*/ 	.byte	0x02, 0x4a
	.zero		1
	.zero		1


	//----- nvinfo : EIATTR_EXIT_INSTR_OFFSETS
	.align		4
        /*0058*/ 	.byte	0x04, 0x1c
        /*005a*/ 	.short	(.L_19 - .L_18)


	//   ....[0]....
.L_18:
        /*005c*/ 	.word	0x000005a0


	//----- nvinfo : EIATTR_CRS_STACK_SIZE
	.align		4
.L_19:
        /*0060*/ 	.byte	0x04, 0x1e
        /*0062*/ 	.short	(.L_21 - .L_20)
.L_20:
        /*0064*/ 	.word	0x00000000


	//----- nvinfo : EIATTR_CBANK_PARAM_SIZE
	.align		4
.L_21:
        /*0068*/ 	.byte	0x03, 0x19
        /*006a*/ 	.short	0x0018


	//----- nvinfo : EIATTR_PARAM_CBANK
	.align		4
        /*006c*/ 	.byte	0x04, 0x0a
        /*006e*/ 	.short	(.L_23 - .L_22)
	.align		4
.L_22:
        /*0070*/ 	.word	index@(.nv.constant0._Z6kernelPhS_jj)
        /*0074*/ 	.short	0x0380
        /*0076*/ 	.short	0x0018


	//----- nvinfo : EIATTR_SW_WAR
	.align		4
.L_23:
        /*0078*/ 	.byte	0x04, 0x36
        /*007a*/ 	.short	(.L_25 - .L_24)
.L_24:
        /*007c*/ 	.word	0x00000008
.L_25:


//--------------------- .nv.callgraph             --------------------------
	.section	.nv.callgraph,"",@"SHT_CUDA_CALLGRAPH"
	.align	4
	.sectionentsize	8
	.align		4
        /*0000*/ 	.word	0x00000000
	.align		4
        /*0004*/ 	.word	0xffffffff
	.align		4
        /*0008*/ 	.word	0x00000000
	.align		4
        /*000c*/ 	.word	0xfffffffe
	.align		4
        /*0010*/ 	.word	0x00000000
	.align		4
        /*0014*/ 	.word	0xfffffffd
	.align		4
        /*0018*/ 	.word	0x00000000
	.align		4
        /*001c*/ 	.word	0xfffffffc


//--------------------- .text._Z6kernelPhS_jj     --------------------------
	.section	.text._Z6kernelPhS_jj,"ax",@progbits
	.align	128
        .global         _Z6kernelPhS_jj
        .type           _Z6kernelPhS_jj,@function
        .size           _Z6kernelPhS_jj,(.L_x_7 - _Z6kernelPhS_jj)
        .other          _Z6kernelPhS_jj,@"STO_CUDA_ENTRY STV_DEFAULT"
_Z6kernelPhS_jj:
.text._Z6kernelPhS_jj:
[----:B------:R-:W-:Y:S01]  /*0000*/  LDC R1, c[0x0][0x37c] ;  /* 0x0000df00ff017b82 */ /* 0x000fe20000000800 */
[----:B------:R-:W0:Y:S01]  /*0010*/  S2R R2, SR_CTAID.Y ;  /* 0x0000000000027919 */ /* 0x000e220000002600 */
[----:B------:R-:W1:Y:S01]  /*0020*/  LDCU.64 UR4, c[0x0][0x390] ;  /* 0x00007200ff0477ac */ /* 0x000e620008000a00 */
[----:B------:R-:W-:Y:S01]  /*0030*/  BSSY.RECONVERGENT B0, `(.L_x_0) ;  /* 0x0000040000007945 */ /* 0x000fe20003800200 */
[----:B------:R-:W-:Y:S01]  /*0040*/  IMAD.MOV.U32 R4, RZ, RZ, RZ ;  /* 0x000000ffff047224 */ /* 0x000fe200078e00ff */
[----:B------:R-:W0:Y:S01]  /*0050*/  S2R R3, SR_TID.Y ;  /* 0x0000000000037919 */ /* 0x000e220000002200 */
[----:B------:R-:W2:Y:S01]  /*0060*/  LDCU.64 UR6, c[0x0][0x358] ;  /* 0x00006b00ff0677ac */ /* 0x000ea20008000a00 */
[----:B------:R-:W3:Y:S01]  /*0070*/  S2R R0, SR_CTAID.X ;  /* 0x0000000000007919 */ /* 0x000ee20000002500 */
[----:B------:R-:W3:Y:S01]  /*0080*/  S2R R5, SR_TID.X ;  /* 0x0000000000057919 */ /* 0x000ee20000002100 */
[----:B-1----:R-:W-:Y:S01]  /*0090*/  UIADD3 UR4, UPT, UPT, UR4, -0x1, URZ ;  /* 0xffffffff04047890 */ /* 0x002fe2000fffe0ff */
[----:B0-----:R-:W-:-:S05]  /*00a0*/  IMAD R2, R2, 0x10, R3 ;  /* 0x0000001002027824 */ /* 0x001fca00078e0203 */
[----:B------:R-:W-:Y:S01]  /*00b0*/  ISETP.GE.U32.AND P0, PT, R2, UR4, PT ;  /* 0x0000000402007c0c */ /* 0x000fe2000bf06070 */
[----:B------:R-:W-:Y:S01]  /*00c0*/  UIADD3 UR4, UPT, UPT, UR5, -0x1, URZ ;  /* 0xffffffff05047890 */ /* 0x000fe2000fffe0ff */
[----:B---3--:R-:W-:Y:S02]  /*00d0*/  IMAD R3, R0, 0x10, R5 ;  /* 0x0000001000037824 */ /* 0x008fe400078e0205 */
[----:B------:R-:W-:Y:S01]  /*00e0*/  ISETP.EQ.OR P0, PT, R2, RZ, P0 ;  /* 0x000000ff0200720c */ /* 0x000fe20000702670 */
[----:B------:R-:W-:-:S03]  /*00f0*/  HFMA2 R0, -RZ, RZ, 0, 0 ;  /* 0x00000000ff007431 */ /* 0x000fc600000001ff */
[----:B------:R-:W-:-:S04]  /*0100*/  ISETP.LT.OR P0, PT, R3, 0x1, P0 ;  /* 0x000000010300780c */ /* 0x000fc80000701670 */
[----:B------:R-:W-:-:S13]  /*0110*/  ISETP.GE.U32.OR P0, PT, R3, UR4, P0 ;  /* 0x0000000403007c0c */ /* 0x000fda0008706470 */
[----:B--2---:R-:W-:Y:S05]  /*0120*/  @P0 BRA `(.L_x_1) ;  /* 0x0000000000c00947 */ /* 0x004fea0003800000 */
[----:B------:R-:W0:Y:S01]  /*0130*/  LDCU.64 UR8, c[0x0][0x380] ;  /* 0x00007000ff0877ac */ /* 0x000e220008000a00 */
[----:B------:R-:W-:-:S04]  /*0140*/  VIADD R0, R2, 0xffffffff ;  /* 0xffffffff02007836 */ /* 0x000fc80000000000 */
[----:B------:R-:W-:-:S05]  /*0150*/  IMAD R0, R0, UR5, R3 ;  /* 0x0000000500007c24 */ /* 0x000fca000f8e0203 */
[----:B------:R-:W-:-:S04]  /*0160*/  IADD3 R4, PT, PT, R0, -0x1, RZ ;  /* 0xffffffff00047810 */ /* 0x000fc80007ffe0ff */
[C---:B0-----:R-:W-:Y:S01]  /*0170*/  IADD3 R10, P0, PT, R4.reuse, UR8, RZ ;  /* 0x00000008040a7c10 */ /* 0x041fe2000ff1e0ff */
[----:B------:R-:W-:Y:S01]  /*0180*/  VIADD R4, R4, UR5 ;  /* 0x0000000504047c36 */ /* 0x000fe20008000000 */
[C---:B------:R-:W-:Y:S01]  /*0190*/  IADD3 R8, P1, PT, R0.reuse, UR8, RZ ;  /* 0x0000000800087c10 */ /* 0x040fe2000ff3e0ff */
[----:B------:R-:W-:Y:S01]  /*01a0*/  VIADD R0, R0, 0x1 ;  /* 0x0000000100007836 */ /* 0x000fe20000000000 */
[----:B------:R-:W-:Y:S02]  /*01b0*/  IADD3.X R11, PT, PT, RZ, UR9, RZ, P0, !PT ;  /* 0x00000009ff0b7c10 */ /* 0x000fe400087fe4ff */
[----:B------:R-:W-:Y:S02]  /*01c0*/  IADD3 R5, PT, PT, R4, UR5, RZ ;  /* 0x0000000504057c10 */ /* 0x000fe4000fffe0ff */
[----:B------:R-:W-:Y:S02]  /*01d0*/  IADD3.X R9, PT, PT, RZ, UR9, RZ, P1, !PT ;  /* 0x00000009ff097c10 */ /* 0x000fe40008ffe4ff */
[----:B------:R-:W-:Y:S01]  /*01e0*/  IADD3 R14, P1, PT, R0, UR8, RZ ;  /* 0x00000008000e7c10 */ /* 0x000fe2000ff3e0ff */
[C---:B------:R-:W-:Y:S01]  /*01f0*/  VIADD R12, R5.reuse, 0x1 ;  /* 0x00000001050c7836 */ /* 0x040fe20000000000 */
[C---:B------:R-:W-:Y:S01]  /*0200*/  IADD3 R6, P0, PT, R5.reuse, UR8, RZ ;  /* 0x0000000805067c10 */ /* 0x040fe2000ff1e0ff */
[----:B------:R0:W2:Y:S01]  /*0210*/  LDG.E.U8 R0, desc[UR6][R10.64] ;  /* 0x000000060a007981 */ /* 0x0000a2000c1e1100 */
[----:B------:R-:W-:Y:S01]  /*0220*/  IADD3 R16, PT, PT, R4, 0x2, RZ ;  /* 0x0000000204107810 */ /* 0x000fe20007ffe0ff */
[----:B------:R-:W-:Y:S01]  /*0230*/  IMAD.X R15, RZ, RZ, UR9, P1 ;  /* 0x00000009ff0f7e24 */ /* 0x000fe200088e06ff */
[----:B------:R-:W-:Y:S01]  /*0240*/  IADD3 R12, P2, PT, R12, UR8, RZ ;  /* 0x000000080c0c7c10 */ /* 0x000fe2000ff5e0ff */
[----:B------:R-:W-:Y:S01]  /*0250*/  IMAD.X R7, RZ, RZ, UR9, P0 ;  /* 0x00000009ff077e24 */ /* 0x000fe200080e06ff */
[----:B------:R-:W-:Y:S01]  /*0260*/  IADD3 R5, PT, PT, R5, 0x2, RZ ;  /* 0x0000000205057810 */ /* 0x000fe20007ffe0ff */
[----:B------:R-:W2:Y:S01]  /*0270*/  LDG.E.U8 R9, desc[UR6][R8.64] ;  /* 0x0000000608097981 */ /* 0x000ea2000c1e1100 */
[----:B------:R-:W-:Y:S01]  /*0280*/  IADD3 R16, P1, PT, R16, UR8, RZ ;  /* 0x0000000810107c10 */ /* 0x000fe2000ff3e0ff */
[----:B------:R-:W-:Y:S01]  /*0290*/  IMAD.X R13, RZ, RZ, UR9, P2 ;  /* 0x00000009ff0d7e24 */ /* 0x000fe200090e06ff */
[----:B------:R-:W-:Y:S01]  /*02a0*/  IADD3 R4, P0, PT, R4, UR8, RZ ;  /* 0x0000000804047c10 */ /* 0x000fe2000ff1e0ff */
[----:B------:R-:W3:Y:S01]  /*02b0*/  LDG.E.U8 R14, desc[UR6][R14.64] ;  /* 0x000000060e0e7981 */ /* 0x000ee2000c1e1100 */
[----:B0-----:R-:W-:-:S02]  /*02c0*/  IADD3 R10, P2, PT, R5, UR8, RZ ;  /* 0x00000008050a7c10 */ /* 0x001fc4000ff5e0ff */
[----:B------:R-:W-:Y:S01]  /*02d0*/  IADD3.X R17, PT, PT, RZ, UR9, RZ, P1, !PT ;  /* 0x00000009ff117c10 */ /* 0x000fe20008ffe4ff */
[----:B------:R-:W4:Y:S01]  /*02e0*/  LDG.E.U8 R7, desc[UR6][R6.64] ;  /* 0x0000000606077981 */ /* 0x000f22000c1e1100 */
[----:B------:R-:W-:Y:S01]  /*02f0*/  IADD3.X R11, PT, PT, RZ, UR9, RZ, P2, !PT ;  /* 0x00000009ff0b7c10 */ /* 0x000fe200097fe4ff */
[----:B------:R-:W-:Y:S02]  /*0300*/  IMAD.X R5, RZ, RZ, UR9, P0 ;  /* 0x00000009ff057e24 */ /* 0x000fe400080e06ff */
[----:B------:R-:W4:Y:S04]  /*0310*/  LDG.E.U8 R12, desc[UR6][R12.64] ;  /* 0x000000060c0c7981 */ /* 0x000f28000c1e1100 */
[----:B------:R-:W5:Y:S04]  /*0320*/  LDG.E.U8 R17, desc[UR6][R16.64] ;  /* 0x0000000610117981 */ /* 0x000f68000c1e1100 */
[----:B------:R-:W5:Y:S04]  /*0330*/  LDG.E.U8 R11, desc[UR6][R10.64] ;  /* 0x000000060a0b7981 */ /* 0x000f68000c1e1100 */
[----:B------:R-:W5:Y:S01]  /*0340*/  LDG.E.U8 R5, desc[UR6][R4.64] ;  /* 0x0000000604057981 */ /* 0x000f62000c1e1100 */
[----:B--2---:R-:W-:Y:S01]  /*0350*/  IMAD R9, R9, 0x2, R0 ;  /* 0x0000000209097824 */ /* 0x004fe200078e0200 */
[----:B---3--:R-:W0:Y:S01]  /*0360*/  I2F.U16 R15, R14 ;  /* 0x0000000e000f7306 */ /* 0x008e220000101000 */
[----:B----4-:R-:W-:Y:S01]  /*0370*/  LEA R6, R12, R7, 0x1 ;  /* 0x000000070c067211 */ /* 0x010fe200078e08ff */
[----:B-----5:R-:W-:-:S03]  /*0380*/  IMAD R8, R17, 0x2, R14 ;  /* 0x0000000211087824 */ /* 0x020fc600078e020e */
[----:B------:R-:W-:Y:S01]  /*0390*/  IADD3 R6, PT, PT, R9, -R6, RZ ;  /* 0x8000000609067210 */ /* 0x000fe20007ffe0ff */
[----:B------:R-:W-:-:S03]  /*03a0*/  IMAD.MOV R9, RZ, RZ, -R11 ;  /* 0x000000ffff097224 */ /* 0x000fc600078e0a0b */
[----:B------:R-:W-:Y:S02]  /*03b0*/  I2FP.F32.S32 R6, R6 ;  /* 0x0000000600067245 */ /* 0x000fe40000201400 */
[----:B------:R-:W-:Y:S01]  /*03c0*/  IADD3 R8, PT, PT, R8, R11, RZ ;  /* 0x0000000b08087210 */ /* 0x000fe20007ffe0ff */
[----:B------:R-:W-:Y:S01]  /*03d0*/  IMAD R0, R5, 0x2, R0 ;  /* 0x0000000205007824 */ /* 0x000fe200078e0200 */
[----:B------:R-:W-:Y:S01]  /*03e0*/  I2FP.F32.S32 R5, R9 ;  /* 0x0000000900057245 */ /* 0x000fe20000201400 */
[----:B0-----:R-:W-:-:S03]  /*03f0*/  FADD R6, R6, R15 ;  /* 0x0000000f06067221 */ /* 0x001fc60000000000 */
[----:B------:R-:W-:Y:S01]  /*0400*/  IADD3 R0, PT, PT, -R8, R0, R7 ;  /* 0x0000000008007210 */ /* 0x000fe20007ffe107 */
[----:B------:R-:W-:-:S03]  /*0410*/  FADD R4, R6, R5 ;  /* 0x0000000506047221 */ /* 0x000fc60000000000 */
[----:B------:R-:W-:-:S07]  /*0420*/  I2FP.F32.S32 R0, R0 ;  /* 0x0000000000007245 */ /* 0x000fce0000201400 */
.L_x_1:
[----:B------:R-:W-:Y:S05]  /*0430*/  BSYNC.RECONVERGENT B0 ;  /* 0x0000000000007941 */ /* 0x000fea0003800200 */
.L_x_0:
[----:B------:R-:W-:Y:S01]  /*0440*/  FMUL R5, R4, R4 ;  /* 0x0000000404057220 */ /* 0x000fe20000400000 */
[----:B------:R-:W-:Y:S03]  /*0450*/  BSSY.RECONVERGENT B0, `(.L_x_2) ;  /* 0x000000d000007945 */ /* 0x000fe60003800200 */
[----:B------:R-:W-:-:S04]  /*0460*/  FFMA R5, R0, R0, R5 ;  /* 0x0000000000057223 */ /* 0x000fc80000000005 */
[----:B------:R0:W1:Y:S01]  /*0470*/  MUFU.RSQ R4, R5 ;  /* 0x0000000500047308 */ /* 0x0000620000001400 */
[----:B------:R-:W-:-:S04]  /*0480*/  IADD3 R0, PT, PT, R5, -0xd000000, RZ ;  /* 0xf300000005007810 */ /* 0x000fc80007ffe0ff */
[----:B------:R-:W-:-:S13]  /*0490*/  ISETP.GT.U32.AND P0, PT, R0, 0x727fffff, PT ;  /* 0x727fffff0000780c */ /* 0x000fda0003f04070 */
[----:B01----:R-:W-:Y:S05]  /*04a0*/  @!P0 BRA `(.L_x_3) ;  /* 0x00000000000c8947 */ /* 0x003fea0003800000 */
[----:B------:R-:W-:-:S07]  /*04b0*/  MOV R9, 0x4d0 ;  /* 0x000004d000097802 */ /* 0x000fce0000000f00 */
[----:B------:R-:W-:Y:S05]  /*04c0*/  CALL.REL.NOINC `($__internal_0_$__cuda_sm20_sqrt_rn_f32_slowpath) ;  /* 0x0000000000387944 */ /* 0x000fea0003c00000 */
[----:B------:R-:W-:Y:S05]  /*04d0*/  BRA `(.L_x_4) ;  /* 0x0000000000107947 */ /* 0x000fea0003800000 */
.L_x_3:
[----:B------:R-:W-:Y:S01]  /*04e0*/  FMUL.FTZ R0, R5, R4 ;  /* 0x0000000405007220 */ /* 0x000fe20000410000 */
[----:B------:R-:W-:-:S03]  /*04f0*/  FMUL.FTZ R4, R4, 0.5 ;  /* 0x3f00000004047820 */ /* 0x000fc60000410000 */
[----:B------:R-:W-:-:S04]  /*0500*/  FFMA R5, -R0, R0, R5 ;  /* 0x0000000000057223 */ /* 0x000fc80000000105 */
[----:B------:R-:W-:-:S07]  /*0510*/  FFMA R0, R5, R4, R0 ;  /* 0x0000000405007223 */ /* 0x000fce0000000000 */
.L_x_4:
[----:B------:R-:W-:Y:S05]  /*0520*/  BSYNC.RECONVERGENT B0 ;  /* 0x0000000000007941 */ /* 0x000fea0003800200 */
.L_x_2:
[----:B------:R-:W0:Y:S01]  /*0530*/  LDCU UR8, c[0x0][0x394] ;  /* 0x00007280ff0877ac */ /* 0x000e220008000800 */
[----:B------:R-:W1:Y:S01]  /*0540*/  F2I.U32.TRUNC.NTZ R5, R0 ;  /* 0x0000000000057305 */ /* 0x000e62000020f000 */
[----:B------:R-:W2:Y:S01]  /*0550*/  LDCU.64 UR4, c[0x0][0x388] ;  /* 0x00007100ff0477ac */ /* 0x000ea20008000a00 */
[----:B0-----:R-:W-:-:S05]  /*0560*/  IMAD R2, R2, UR8, R3 ;  /* 0x0000000802027c24 */ /* 0x001fca000f8e0203 */
[----:B--2---:R-:W-:-:S05]  /*0570*/  IADD3 R2, P0, PT, R2, UR4, RZ ;  /* 0x0000000402027c10 */ /* 0x004fca000ff1e0ff */
[----:B------:R-:W-:-:S05]  /*0580*/  IMAD.X R3, RZ, RZ, UR5, P0 ;  /* 0x00000005ff037e24 */ /* 0x000fca00080e06ff */
[----:B-1----:R-:W-:Y:S01]  /*0590*/  STG.E.U8 desc[UR6][R2.64], R5 ;  /* 0x0000000502007986 */ /* 0x002fe2000c101106 */
[----:B------:R-:W-:Y:S05]  /*05a0*/  EXIT ;  /* 0x000000000000794d */ /* 0x000fea0003800000 */
        .weak           $__internal_0_$__cuda_sm20_sqrt_rn_f32_slowpath
        .type           $__internal_0_$__cuda_sm20_sqrt_rn_f32_slowpath,@function
        .size           $__internal_0_$__cuda_sm20_sqrt_rn_f32_slowpath,(.L_x_7 - $__internal_0_$__cuda_sm20_sqrt_rn_f32_slowpath)
$__internal_0_$__cuda_sm20_sqrt_rn_f32_slowpath:
[----:B------:R-:W-:-:S13]  /*05b0*/  LOP3.LUT P0, RZ, R5, 0x7fffffff, RZ, 0xc0, !PT ;  /* 0x7fffffff05ff7812 */ /* 0x000fda000780c0ff */
[----:B------:R-:W-:Y:S01]  /*05c0*/  @!P0 MOV R4, R5 ;  /* 0x0000000500048202 */ /* 0x000fe20000000f00 */
[----:B------:R-:W-:Y:S06]  /*05d0*/  @!P0 BRA `(.L_x_5) ;  /* 0x0000000000448947 */ /* 0x000fec0003800000 */
[----:B------:R-:W-:Y:S01]  /*05e0*/  FSETP.GEU.FTZ.AND P0, PT, R5, RZ, PT ;  /* 0x000000ff0500720b */ /* 0x000fe20003f1e000 */
[----:B------:R-:W-:-:S12]  /*05f0*/  IMAD.MOV.U32 R0, RZ, RZ, R5 ;  /* 0x000000ffff007224 */ /* 0x000fd800078e0005 */
[----:B------:R-:W-:Y:S01]  /*0600*/  @!P0 MOV R4, 0x7fffffff ;  /* 0x7fffffff00048802 */ /* 0x000fe20000000f00 */
[----:B------:R-:W-:Y:S06]  /*0610*/  @!P0 BRA `(.L_x_5) ;  /* 0x0000000000348947 */ /* 0x000fec0003800000 */
[----:B------:R-:W-:-:S13]  /*0620*/  FSETP.GTU.FTZ.AND P0, PT, |R0|, +INF , PT ;  /* 0x7f8000000000780b */ /* 0x000fda0003f1c200 */
[----:B------:R-:W-:Y:S01]  /*0630*/  @P0 FADD.FTZ R4, R0, 1 ;  /* 0x3f80000000040421 */ /* 0x000fe20000010000 */
[----:B------:R-:W-:Y:S06]  /*0640*/  @P0 BRA `(.L_x_5) ;  /* 0x0000000000280947 */ /* 0x000fec0003800000 */
[----:B------:R-:W-:-:S13]  /*0650*/  FSETP.NEU.FTZ.AND P0, PT, |R0|, +INF , PT ;  /* 0x7f8000000000780b */ /* 0x000fda0003f1d200 */
[----:B------:R-:W-:-:S04]  /*0660*/  @P0 FFMA R5, R0, 1.84467440737095516160e+19, RZ ;  /* 0x5f80000000050823 */ /* 0x000fc800000000ff */
[----:B------:R-:W0:Y:S02]  /*0670*/  @P0 MUFU.RSQ R4, R5 ;  /* 0x0000000500040308 */ /* 0x000e240000001400 */
[----:B0-----:R-:W-:Y:S01]  /*0680*/  @P0 FMUL.FTZ R6, R5, R4 ;  /* 0x0000000405060220 */ /* 0x001fe20000410000 */
[----:B------:R-:W-:Y:S01]  /*0690*/  @P0 FMUL.FTZ R8, R4, 0.5 ;  /* 0x3f00000004080820 */ /* 0x000fe20000410000 */
[----:B------:R-:W-:Y:S02]  /*06a0*/  @!P0 IMAD.MOV.U32 R4, RZ, RZ, R0 ;  /* 0x000000ffff048224 */ /* 0x000fe400078e0000 */
[----:B------:R-:W-:-:S04]  /*06b0*/  @P0 FADD.FTZ R7, -R6, -RZ ;  /* 0x800000ff06070221 */ /* 0x000fc80000010100 */
[----:B------:R-:W-:-:S04]  /*06c0*/  @P0 FFMA R7, R6, R7, R5 ;  /* 0x0000000706070223 */ /* 0x000fc80000000005 */
[----:B------:R-:W-:-:S04]  /*06d0*/  @P0 FFMA R7, R7, R8, R6 ;  /* 0x0000000807070223 */ /* 0x000fc80000000006 */
[----:B------:R-:W-:-:S07]  /*06e0*/  @P0 FMUL.FTZ R4, R7, 2.3283064365386962891e-10 ;  /* 0x2f80000007040820 */ /* 0x000fce0000410000 */
.L_x_5:
[----:B------:R-:W-:Y:S01]  /*06f0*/  HFMA2 R5, -RZ, RZ, 0, 0 ;  /* 0x00000000ff057431 */ /* 0x000fe200000001ff */
[----:B------:R-:W-:Y:S01]  /*0700*/  MOV R0, R4 ;  /* 0x0000000400007202 */ /* 0x000fe20000000f00 */
[----:B------:R-:W-:-:S04]  /*0710*/  IMAD.MOV.U32 R4, RZ, RZ, R9 ;  /* 0x000000ffff047224 */ /* 0x000fc800078e0009 */
[----:B------:R-:W-:Y:S05]  /*0720*/  RET.REL.NODEC R4 `(_Z6kernelPhS_jj) ;  /* 0xfffffff804347950 */ /* 0x000fea0003c3ffff */
.L_x_6:
[----:B------:R-:W-:-:S00]  /*0730*/  BRA `(.L_x_6) ;  /* 0xfffffffc00fc7947 */ /* 0x000fc0000383ffff */
[----:B------:R-:W-:-:S00]  /*0740*/  NOP ;  /* 0x0000000000007918 */ /* 0x000fc00000000000 */
        /* <DEDUP_REMOVED lines=11> */
.L_x_7:


//--------------------- .nv.shared.reserved.0     --------------------------
	.section	.nv.shared.reserved.0,"aw",@nobits
	.weak		__nv_reservedSMEM_offset_0_alias
	.size		__nv_reservedSMEM_offset_0_alias, 0, 64
	.other		__nv_reservedSMEM_offset_0_alias,@"STO_CUDA_RESERVED_SHARED STV_DEFAULT"
__nv_reservedSMEM_offset_0_alias:
	.zero		0
	.zero		64


//--------------------- .nv.constant0._Z6kernelPhS_jj --------------------------
	.section	.nv.constant0._Z6kernelPhS_jj,"a",@progbits
	.sectionflags	@""
	.align	4
.nv.constant0._Z6kernelPhS_jj:
	.zero		920


//--------------------- SYMBOLS --------------------------

	.type		.nv.reservedSmem.offset0,@object
	.size		.nv.reservedSmem.offset0,0x4
